//
// Generated by NVIDIA NVVM Compiler
//
// Compiler Build ID: CL-36424714
// Cuda compilation tools, release 13.0, V13.0.88
// Based on NVVM 20.0.0
//

.version 9.0
.target sm_100
.address_size 64

	// .globl	_Z7shufflePi

.visible .entry _Z7shufflePi(
	.param .u64 .ptr .align 1 _Z7shufflePi_param_0
)
{
	.reg .b32 	%r<7>;
	.reg .b64 	%rd<7>;

	ld.param.u64 	%rd1, [_Z7shufflePi_param_0];
	cvta.to.global.u64 	%rd2, %rd1;
	mov.u32 	%r1, %tid.x;
	not.b32 	%r2, %r1;
	and.b32  	%r3, %r1, 1022;
	and.b32  	%r4, %r2, 1;
	or.b32  	%r5, %r4, %r3;
	mul.wide.u32 	%rd3, %r5, 4;
	add.s64 	%rd4, %rd2, %rd3;
	ld.global.u32 	%r6, [%rd4];
	mul.wide.u32 	%rd5, %r1, 4;
	add.s64 	%rd6, %rd2, %rd5;
	st.global.u32 	[%rd6], %r6;
	ret;

}


// ===== COMPILED SASS (sm_100) =====

	.target	sm_100

	.elftype	@"ET_EXEC"


//--------------------- .note.nv.tkinfo           --------------------------
	.section	.note.nv.tkinfo,"",@"SHT_NOTE"
	.sectionflags	@"SHF_NOTE_NV_TKINFO"
	.tkinfo
        /*0018*/ 	.word	0x00000002
        /*0030*/ 	.string	""
        /*0030*/ 	.string	"ptxas"
        /*0030*/ 	.string	"Cuda compilation tools, release 13.0, V13.0.88"
        /*0030*/ 	.string	"Build cuda_13.0.r13.0/compiler.36424714_0"
        /*0030*/ 	.string	"-arch sm_100 -m 64 "



//--------------------- .note.nv.cuinfo           --------------------------
	.section	.note.nv.cuinfo,"",@"SHT_NOTE"
	.sectionflags	@"SHF_NOTE_NV_CUINFO"
        /*0018*/ 	.short	0x0002
        /*001a*/ 	.short	0x0064
        /*001c*/ 	.short	0x0082
	.zero		2


//--------------------- .nv.info                  --------------------------
	.section	.nv.info,"",@"SHT_CUDA_INFO"
	.align	4


	//----- nvinfo : EIATTR_REGCOUNT
	.align		4
        /*0000*/ 	.byte	0x04, 0x2f
        /*0002*/ 	.short	(.L_1 - .L_0)
	.align		4
.L_0:
        /*0004*/ 	.word	index@(_Z7shufflePi)
        /*0008*/ 	.word	0x0000000a


	//----- nvinfo : EIATTR_FRAME_SIZE
	.align		4
.L_1:
        /*000c*/ 	.byte	0x04, 0x11
        /*000e*/ 	.short	(.L_3 - .L_2)
	.align		4
.L_2:
        /*0010*/ 	.word	index@(_Z7shufflePi)
        /*0014*/ 	.word	0x00000000


	//----- nvinfo : EIATTR_MIN_STACK_SIZE
	.align		4
.L_3:
        /*0018*/ 	.byte	0x04, 0x12
        /*001a*/ 	.short	(.L_5 - .L_4)
	.align		4
.L_4:
        /*001c*/ 	.word	index@(_Z7shufflePi)
        /*0020*/ 	.word	0x00000000
.L_5:


//--------------------- .nv.compat                --------------------------
	.section	.nv.compat,"",@"SHT_CUDA_COMPAT_INFO"
	.align	4
        /*0000*/ 	.byte	0x02, 0x09, 0x00, 0x00, 0x02, 0x02, 0x01, 0x00, 0x02, 0x05, 0x05, 0x00, 0x03, 0x07, 0x01, 0x01
        /*0010*/ 	.byte	0x02, 0x03, 0x00, 0x00, 0x02, 0x06, 0x01, 0x00, 0x04, 0x0b, 0x08, 0x00, 0x09, 0x00, 0x00, 0x00
        /*0020*/ 	.byte	0x00, 0x00, 0x00, 0x00


//--------------------- .nv.info._Z7shufflePi     --------------------------
	.section	.nv.info._Z7shufflePi,"",@"SHT_CUDA_INFO"
	.sectionflags	@""
	.align	4


	//----- nvinfo : EIATTR_CUDA_API_VERSION
	.align		4
        /*0000*/ 	.byte	0x04, 0x37
        /*0002*/ 	.short	(.L_7 - .L_6)
.L_6:
        /*0004*/ 	.word	0x00000082


	//----- nvinfo : EIATTR_KPARAM_INFO
	.align		4
.L_7:
        /*0008*/ 	.byte	0x04, 0x17
        /*000a*/ 	.short	(.L_9 - .L_8)
.L_8:
        /*000c*/ 	.word	0x00000000
        /*0010*/ 	.short	0x0000
        /*0012*/ 	.short	0x0000
        /*0014*/ 	.byte	0x00, 0xf5, 0x21, 0x00


	//----- nvinfo : EIATTR_SPARSE_MMA_MASK
	.align		4
.L_9:
        /*0018*/ 	.byte	0x03, 0x50
        /*001a*/ 	.short	0x0000


	//----- nvinfo : EIATTR_MAXREG_COUNT
	.align		4
        /*001c*/ 	.byte	0x03, 0x1b
        /*001e*/ 	.short	0x00ff


	//----- nvinfo : EIATTR_MERCURY_ISA_VERSION
	.align		4
        /*0020*/ 	.byte	0x03, 0x5f
        /*0022*/ 	.short	0x0101


	//----- nvinfo : EIATTR_VRC_CTA_INIT_COUNT
	.align		4
        /*0024*/ 	.byte	0x02, 0x4a
	.zero		1
	.zero		1


	//----- nvinfo : EIATTR_EXIT_INSTR_OFFSETS
	.align		4
        /*0028*/ 	.byte	0x04, 0x1c
        /*002a*/ 	.short	(.L_11 - .L_10)


	//   ....[0]....
.L_10:
        /*002c*/ 	.word	0x000000a0


	//----- nvinfo : EIATTR_CBANK_PARAM_SIZE
	.align		4
.L_11:
        /*0030*/ 	.byte	0x03, 0x19
        /*0032*/ 	.short	0x0008


	//----- nvinfo : EIATTR_PARAM_CBANK
	.align		4
        /*0034*/ 	.byte	0x04, 0x0a
        /*0036*/ 	.short	(.L_13 - .L_12)
	.align		4
.L_12:
        /*0038*/ 	.word	index@(.nv.constant0._Z7shufflePi)
        /*003c*/ 	.short	0x0380
        /*003e*/ 	.short	0x0008


	//----- nvinfo : EIATTR_SW_WAR
	.align		4
.L_13:
        /*0040*/ 	.byte	0x04, 0x36
        /*0042*/ 	.short	(.L_15 - .L_14)
.L_14:
        /*0044*/ 	.word	0x00000008
.L_15:


//--------------------- .nv.callgraph             --------------------------
	.section	.nv.callgraph,"",@"SHT_CUDA_CALLGRAPH"
	.align	4
	.sectionentsize	8
	.align		4
        /*0000*/ 	.word	0x00000000
	.align		4
        /*0004*/ 	.word	0xffffffff
	.align		4
        /*0008*/ 	.word	0x00000000
	.align		4
        /*000c*/ 	.word	0xfffffffe
	.align		4
        /*0010*/ 	.word	0x00000000
	.align		4
        /*0014*/ 	.word	0xfffffffd
	.align		4
        /*0018*/ 	.word	0x00000000
	.align		4
        /*001c*/ 	.word	0xfffffffc


//--------------------- .text._Z7shufflePi        --------------------------
	.section	.text._Z7shufflePi,"ax",@progbits
	.align	128
        .global         _Z7shufflePi
        .type           _Z7shufflePi,@function
        .size           _Z7shufflePi,(.L_x_1 - _Z7shufflePi)
        .other          _Z7shufflePi,@"STO_CUDA_ENTRY STV_DEFAULT"
_Z7shufflePi:
.text._Z7shufflePi:
[----:B------:R-:W-:Y:S01]  /*0000*/  LDC R1, c[0x0][0x37c] ;  /* 0x0000df00ff017b82 */ /* 0x000fe20000000800 */
[----:B------:R-:W0:Y:S07]  /*0010*/  S2R R7, SR_TID.X ;  /* 0x0000000000077919 */ /* 0x000e2e0000002100 */
[----:B------:R-:W1:Y:S01]  /*0020*/  LDC.64 R4, c[0x0][0x380] ;  /* 0x0000e000ff047b82 */ /* 0x000e620000000a00 */
[----:B------:R-:W2:Y:S01]  /*0030*/  LDCU.64 UR4, c[0x0][0x358] ;  /* 0x00006b00ff0477ac */ /* 0x000ea20008000a00 */
[----:B0-----:R-:W-:-:S04]  /*0040*/  LOP3.LUT R0, R7, 0x1, RZ, 0xc, !PT ;  /* 0x0000000107007812 */ /* 0x001fc800078e0cff */
[----:B------:R-:W-:-:S05]  /*0050*/  LOP3.LUT R3, R0, 0x3fe, R7, 0xf8, !PT ;  /* 0x000003fe00037812 */ /* 0x000fca00078ef807 */
[----:B-1----:R-:W-:-:S06]  /*0060*/  IMAD.WIDE.U32 R2, R3, 0x4, R4 ;  /* 0x0000000403027825 */ /* 0x002fcc00078e0004 */
[----:B--2---:R-:W2:Y:S01]  /*0070*/  LDG.E R3, desc[UR4][R2.64] ;  /* 0x0000000402037981 */ /* 0x004ea2000c1e1900 */
[----:B------:R-:W-:-:S05]  /*0080*/  IMAD.WIDE.U32 R4, R7, 0x4, R4 ;  /* 0x0000000407047825 */ /* 0x000fca00078e0004 */
[----:B--2---:R-:W-:Y:S01]  /*0090*/  STG.E desc[UR4][R4.64], R3 ;  /* 0x0000000304007986 */ /* 0x004fe2000c101904 */
[----:B------:R-:W-:Y:S05]  /*00a0*/  EXIT ;  /* 0x000000000000794d */ /* 0x000fea0003800000 */
.L_x_0:
[----:B------:R-:W-:-:S00]  /*00b0*/  BRA `(.L_x_0) ;  /* 0xfffffffc00fc7947 */ /* 0x000fc0000383ffff */
[----:B------:R-:W-:-:S00]  /*00c0*/  NOP ;  /* 0x0000000000007918 */ /* 0x000fc00000000000 */
        /* <DEDUP_REMOVED lines=11> */
.L_x_1:


//--------------------- .nv.shared.reserved.0     --------------------------
	.section	.nv.shared.reserved.0,"aw",@nobits
	.weak		__nv_reservedSMEM_offset_0_alias
	.size		__nv_reservedSMEM_offset_0_alias, 0, 64
	.other		__nv_reservedSMEM_offset_0_alias,@"STO_CUDA_RESERVED_SHARED STV_DEFAULT"
__nv_reservedSMEM_offset_0_alias:
	.zero		0
	.zero		64


//--------------------- .nv.constant0._Z7shufflePi --------------------------
	.section	.nv.constant0._Z7shufflePi,"a",@progbits
	.sectionflags	@""
	.align	4
.nv.constant0._Z7shufflePi:
	.zero		904


//--------------------- SYMBOLS --------------------------

	.type		.nv.reservedSmem.offset0,@object
	.size		.nv.reservedSmem.offset0,0x4
